	.headerflags	@"EF_CUDA_TEXMODE_UNIFIED EF_CUDA_64BIT_ADDRESS EF_CUDA_ACCELERATORS EF_CUDA_SM90 EF_CUDA_VIRTUAL_SM(EF_CUDA_SM90)"
	.elftype	@"ET_EXEC"


//--------------------- .nv.info                  --------------------------
	.section	.nv.info,"",@"SHT_CUDA_INFO"
	.align	4


	//----- nvinfo : EIATTR_REGCOUNT
	.align		4
        /*0000*/ 	.byte	0x04, 0x2f
        /*0002*/ 	.short	(.L_1 - .L_0)
	.align		4
.L_0:
        /*0004*/ 	.word	index@(triton_poi_fused_convolution_27)
        /*0008*/ 	.word	0x00000011


	//----- nvinfo : EIATTR_MIN_STACK_SIZE
	.align		4
.L_1:
        /*000c*/ 	.byte	0x04, 0x12
        /*000e*/ 	.short	(.L_3 - .L_2)
	.align		4
.L_2:
        /*0010*/ 	.word	index@(triton_poi_fused_convolution_27)
        /*0014*/ 	.word	0x00000000


	//----- nvinfo : EIATTR_FRAME_SIZE
	.align		4
.L_3:
        /*0018*/ 	.byte	0x04, 0x11
        /*001a*/ 	.short	(.L_5 - .L_4)
	.align		4
.L_4:
        /*001c*/ 	.word	index@(triton_poi_fused_convolution_27)
        /*0020*/ 	.word	0x00000000


	//----- nvinfo : EIATTR_MIN_STACK_SIZE
	.align		4
.L_5:
        /*0024*/ 	.byte	0x04, 0x12
        /*0026*/ 	.short	(.L_7 - .L_6)
	.align		4
.L_6:
        /*0028*/ 	.word	index@(triton_poi_fused_convolution_27)
        /*002c*/ 	.word	0x00000000
.L_7:


//--------------------- .nv.info.triton_poi_fused_convolution_27 --------------------------
	.section	.nv.info.triton_poi_fused_convolution_27,"",@"SHT_CUDA_INFO"
	.sectionflags	@""
	.align	4


	//----- nvinfo : EIATTR_CUDA_API_VERSION
	.align		4
        /*0000*/ 	.byte	0x04, 0x37
        /*0002*/ 	.short	(.L_9 - .L_8)
.L_8:
        /*0004*/ 	.word	0x0000007c


	//----- nvinfo : EIATTR_KPARAM_INFO
	.align		4
.L_9:
        /*0008*/ 	.byte	0x04, 0x17
        /*000a*/ 	.short	(.L_11 - .L_10)
.L_10:
        /*000c*/ 	.word	0x00000000
        /*0010*/ 	.short	0x0004
        /*0012*/ 	.short	0x001c
        /*0014*/ 	.byte	0x00, 0xf0, 0x11, 0x00


	//----- nvinfo : EIATTR_KPARAM_INFO
	.align		4
.L_11:
        /*0018*/ 	.byte	0x04, 0x17
        /*001a*/ 	.short	(.L_13 - .L_12)
.L_12:
        /*001c*/ 	.word	0x00000000
        /*0020*/ 	.short	0x0003
        /*0022*/ 	.short	0x0018
        /*0024*/ 	.byte	0x00, 0xf0, 0x11, 0x00


	//----- nvinfo : EIATTR_KPARAM_INFO
	.align		4
.L_13:
        /*0028*/ 	.byte	0x04, 0x17
        /*002a*/ 	.short	(.L_15 - .L_14)
.L_14:
        /*002c*/ 	.word	0x00000000
        /*0030*/ 	.short	0x0002
        /*0032*/ 	.short	0x0010
        /*0034*/ 	.byte	0x00, 0xf4, 0x21, 0x00


	//----- nvinfo : EIATTR_KPARAM_INFO
	.align		4
.L_15:
        /*0038*/ 	.byte	0x04, 0x17
        /*003a*/ 	.short	(.L_17 - .L_16)
.L_16:
        /*003c*/ 	.word	0x00000000
        /*0040*/ 	.short	0x0001
        /*0042*/ 	.short	0x0008
        /*0044*/ 	.byte	0x00, 0xf4, 0x21, 0x00


	//----- nvinfo : EIATTR_KPARAM_INFO
	.align		4
.L_17:
        /*0048*/ 	.byte	0x04, 0x17
        /*004a*/ 	.short	(.L_19 - .L_18)
.L_18:
        /*004c*/ 	.word	0x00000000
        /*0050*/ 	.short	0x0000
        /*0052*/ 	.short	0x0000
        /*0054*/ 	.byte	0x00, 0xf4, 0x21, 0x00


	//----- nvinfo : EIATTR_SPARSE_MMA_MASK
	.align		4
.L_19:
        /*0058*/ 	.byte	0x03, 0x50
        /*005a*/ 	.short	0x0000


	//----- nvinfo : EIATTR_MAXREG_COUNT
	.align		4
        /*005c*/ 	.byte	0x03, 0x1b
        /*005e*/ 	.short	0x00ff


	//----- nvinfo : EIATTR_EXIT_INSTR_OFFSETS
	.align		4
        /*0060*/ 	.byte	0x04, 0x1c
        /*0062*/ 	.short	(.L_21 - .L_20)


	//   ....[0]....
.L_20:
        /*0064*/ 	.word	0x000002f0


	//   ....[1]....
        /*0068*/ 	.word	0x00000390


	//----- nvinfo : EIATTR_REQNTID
	.align		4
.L_21:
        /*006c*/ 	.byte	0x04, 0x10
        /*006e*/ 	.short	(.L_23 - .L_22)
.L_22:
        /*0070*/ 	.word	0x00000080
        /*0074*/ 	.word	0x00000001
        /*0078*/ 	.word	0x00000001


	//----- nvinfo : EIATTR_CBANK_PARAM_SIZE
	.align		4
.L_23:
        /*007c*/ 	.byte	0x03, 0x19
        /*007e*/ 	.short	0x0020


	//----- nvinfo : EIATTR_PARAM_CBANK
	.align		4
        /*0080*/ 	.byte	0x04, 0x0a
        /*0082*/ 	.short	(.L_25 - .L_24)
	.align		4
.L_24:
        /*0084*/ 	.word	index@(.nv.constant0.triton_poi_fused_convolution_27)
        /*0088*/ 	.short	0x0210
        /*008a*/ 	.short	0x0020


	//----- nvinfo : EIATTR_SW_WAR
	.align		4
.L_25:
        /*008c*/ 	.byte	0x04, 0x36
        /*008e*/ 	.short	(.L_27 - .L_26)
.L_26:
        /*0090*/ 	.word	0x00000008
.L_27:


//--------------------- .nv.callgraph             --------------------------
	.section	.nv.callgraph,"",@"SHT_CUDA_CALLGRAPH"
	.align	4
	.sectionentsize	8
	.align		4
        /*0000*/ 	.word	0x00000000
	.align		4
        /*0004*/ 	.word	0xffffffff
	.align		4
        /*0008*/ 	.word	0x00000000
	.align		4
        /*000c*/ 	.word	0xfffffffe
	.align		4
        /*0010*/ 	.word	0x00000000
	.align		4
        /*0014*/ 	.word	0xfffffffd
	.align		4
        /*0018*/ 	.word	0x00000000
	.align		4
        /*001c*/ 	.word	0xfffffffc


//--------------------- .text.triton_poi_fused_convolution_27 --------------------------
	.section	.text.triton_poi_fused_convolution_27,"ax",@progbits
	.sectionflags	@"SHF_BARRIERS=1"
	.align	128
        .global         triton_poi_fused_convolution_27
        .type           triton_poi_fused_convolution_27,@function
        .size           triton_poi_fused_convolution_27,(.L_x_1 - triton_poi_fused_convolution_27)
        .other          triton_poi_fused_convolution_27,@"STO_CUDA_ENTRY STV_DEFAULT"
triton_poi_fused_convolution_27:
.text.triton_poi_fused_convolution_27:
[----:B------:R-:W0:Y:S02]  /*0000*/  LDC R1, c[0x0][0x28] ;  /* 0x00000a00ff017b82 */ /* 0x000e240000000800 */
[----:B------:R-:W1:Y:S01]  /*0010*/  S2R R2, SR_CTAID.Y ;  /* 0x0000000000027919 */ /* 0x000e620000002600 */
[----:B------:R-:W2:Y:S01]  /*0020*/  LDC.64 R4, c[0x0][0x218] ;  /* 0x00008600ff047b82 */ /* 0x000ea20000000a00 */
[----:B------:R-:W-:Y:S01]  /*0030*/  ULDC.64 UR6, c[0x0][0x208] ;  /* 0x0000820000067ab9 */ /* 0x000fe20000000a00 */
[----:B------:R-:W3:Y:S01]  /*0040*/  S2R R6, SR_TID.X ;  /* 0x0000000000067919 */ /* 0x000ee20000002100 */
[----:B------:R-:W4:Y:S01]  /*0050*/  S2R R11, SR_CTAID.X ;  /* 0x00000000000b7919 */ /* 0x000f220000002500 */
[----:B-1----:R-:W-:Y:S01]  /*0060*/  IMAD.SHL.U32 R0, R2, 0x40, RZ ;  /* 0x0000004002007824 */ /* 0x002fe200078e00ff */
[----:B------:R-:W-:-:S03]  /*0070*/  SHF.R.S32.HI R8, RZ, 0x19, R2 ;  /* 0x00000019ff087819 */ /* 0x000fc60000011402 */
[----:B------:R-:W1:Y:S01]  /*0080*/  LDC.64 R2, c[0x0][0x210] ;  /* 0x00008400ff027b82 */ /* 0x000e620000000a00 */
[----:B---3--:R-:W-:Y:S01]  /*0090*/  IMAD.SHL.U32 R7, R6, 0x2, RZ ;  /* 0x0000000206077824 */ /* 0x008fe200078e00ff */
[----:B------:R-:W-:Y:S02]  /*00a0*/  SGXT R8, R8, 0x1 ;  /* 0x000000010808781a */ /* 0x000fe40000000200 */
[----:B------:R-:W-:Y:S02]  /*00b0*/  SHF.R.U32.HI R13, RZ, 0x5, R6 ;  /* 0x00000005ff0d7819 */ /* 0x000fe40000011606 */
[----:B------:R-:W-:Y:S02]  /*00c0*/  LOP3.LUT R9, R0, 0x3e, R7, 0xf8, !PT ;  /* 0x0000003e00097812 */ /* 0x000fe400078ef807 */
[----:B------:R-:W-:Y:S02]  /*00d0*/  SGXT.U32 R13, R13, 0x2 ;  /* 0x000000020d0d781a */ /* 0x000fe40000000000 */
[----:B------:R-:W-:Y:S01]  /*00e0*/  LEA.HI R10, R8, R9, RZ, 0x8 ;  /* 0x00000009080a7211 */ /* 0x000fe200078f40ff */
[----:B----4-:R-:W-:-:S03]  /*00f0*/  IMAD.SHL.U32 R8, R11, 0x4, RZ ;  /* 0x000000040b087824 */ /* 0x010fc600078e00ff */
[C---:B------:R-:W-:Y:S01]  /*0100*/  LOP3.LUT R12, R10.reuse, 0xffffff00, RZ, 0xc0, !PT ;  /* 0xffffff000a0c7812 */ /* 0x040fe200078ec0ff */
[----:B------:R-:W-:-:S04]  /*0110*/  IMAD.SHL.U32 R10, R10, 0x4, RZ ;  /* 0x000000040a0a7824 */ /* 0x000fc800078e00ff */
[----:B------:R-:W-:Y:S01]  /*0120*/  IMAD.IADD R12, R9, 0x1, -R12 ;  /* 0x00000001090c7824 */ /* 0x000fe200078e0a0c */
[----:B------:R-:W-:Y:S02]  /*0130*/  LOP3.LUT R9, R8, R13, RZ, 0xfc, !PT ;  /* 0x0000000d08097212 */ /* 0x000fe400078efcff */
[----:B------:R-:W-:Y:S01]  /*0140*/  LOP3.LUT R11, R10, 0xfffffc00, RZ, 0xc0, !PT ;  /* 0xfffffc000a0b7812 */ /* 0x000fe200078ec0ff */
[----:B--2---:R-:W-:Y:S01]  /*0150*/  IMAD.WIDE R4, R12, 0x4, R4 ;  /* 0x000000040c047825 */ /* 0x004fe200078e0204 */
[----:B------:R-:W-:-:S03]  /*0160*/  ISETP.GE.AND P0, PT, R9, 0x4, PT ;  /* 0x000000040900780c */ /* 0x000fc60003f06270 */
[----:B------:R-:W-:Y:S02]  /*0170*/  IMAD R10, R9, 0x100, R12 ;  /* 0x00000100090a7824 */ /* 0x000fe400078e020c */
[----:B------:R-:W2:Y:S02]  /*0180*/  LDG.E.EL.64 R4, desc[UR6][R4.64] ;  /* 0x0000000604047981 */ /* 0x000ea4000c2e1b00 */
[----:B------:R-:W-:-:S04]  /*0190*/  IMAD.IADD R11, R10, 0x1, R11 ;  /* 0x000000010a0b7824 */ /* 0x000fc800078e020b */
[----:B-1----:R-:W-:Y:S01]  /*01a0*/  IMAD.WIDE R10, R11, 0x4, R2 ;  /* 0x000000040b0a7825 */ /* 0x002fe200078e0202 */
[----:B------:R-:W-:-:S06]  /*01b0*/  CS2R R2, SRZ ;  /* 0x0000000000027805 */ /* 0x000fcc000001ff00 */
[----:B------:R-:W2:Y:S01]  /*01c0*/  @!P0 LDG.E.EL.64 R2, desc[UR6][R10.64] ;  /* 0x000000060a028981 */ /* 0x000ea2000c2e1b00 */
[----:B------:R-:W1:Y:S01]  /*01d0*/  S2UR UR5, SR_CgaCtaId ;  /* 0x00000000000579c3 */ /* 0x000e620000008800 */
[----:B------:R-:W-:Y:S01]  /*01e0*/  IMAD.SHL.U32 R12, R6, 0x8, RZ ;  /* 0x00000008060c7824 */ /* 0x000fe200078e00ff */
[----:B------:R-:W-:-:S04]  /*01f0*/  UMOV UR4, 0x400 ;  /* 0x0000040000047882 */ /* 0x000fc80000000000 */
[----:B------:R-:W-:Y:S02]  /*0200*/  LOP3.LUT R9, R12, 0xf8, RZ, 0xc0, !PT ;  /* 0x000000f80c097812 */ /* 0x000fe400078ec0ff */
[----:B------:R-:W-:Y:S01]  /*0210*/  LOP3.LUT R13, R13, 0xf8, R12, 0xf8, !PT ;  /* 0x000000f80d0d7812 */ /* 0x000fe200078ef80c */
[----:B-1----:R-:W-:-:S06]  /*0220*/  UPRMT UR4, UR5, 0x654, UR4 ;  /* 0x0000065405047896 */ /* 0x002fcc0008000004 */
[----:B------:R-:W-:-:S04]  /*0230*/  VIADD R14, R9, UR4 ;  /* 0x00000004090e7c36 */ /* 0x000fc80008000000 */
[----:B------:R-:W-:Y:S01]  /*0240*/  IMAD R13, R13, 0x4, R14 ;  /* 0x000000040d0d7824 */ /* 0x000fe200078e020e */
[----:B------:R-:W-:-:S04]  /*0250*/  LOP3.LUT R8, R8, 0x2, R7, 0xf8, !PT ;  /* 0x0000000208087812 */ /* 0x000fc800078ef807 */
[----:B------:R-:W-:Y:S02]  /*0260*/  ISETP.GE.AND P0, PT, R8, 0x4, PT ;  /* 0x000000040800780c */ /* 0x000fe40003f06270 */
[----:B------:R-:W-:Y:S02]  /*0270*/  LOP3.LUT R7, R7, 0xfc, RZ, 0xc0, !PT ;  /* 0x000000fc07077812 */ /* 0x000fe400078ec0ff */
[----:B------:R-:W-:-:S04]  /*0280*/  LOP3.LUT R12, R12, 0x3f8, RZ, 0xc0, !PT ;  /* 0x000003f80c0c7812 */ /* 0x000fc800078ec0ff */
[----:B------:R-:W-:Y:S01]  /*0290*/  IADD3 R7, R12, UR4, R7 ;  /* 0x000000040c077c10 */ /* 0x000fe2000fffe007 */
[----:B--2---:R-:W-:Y:S01]  /*02a0*/  FADD R2, R4, R2 ;  /* 0x0000000204027221 */ /* 0x004fe20000000000 */
[----:B------:R-:W-:-:S04]  /*02b0*/  FADD R3, R5, R3 ;  /* 0x0000000305037221 */ /* 0x000fc80000000000 */
[----:B------:R1:W-:Y:S04]  /*02c0*/  STS [R13], R2 ;  /* 0x000000020d007388 */ /* 0x0003e80000000800 */
[----:B------:R1:W-:Y:S01]  /*02d0*/  STS [R13+0x14], R3 ;  /* 0x000014030d007388 */ /* 0x0003e20000000800 */
[----:B------:R-:W-:Y:S06]  /*02e0*/  BAR.SYNC.DEFER_BLOCKING 0x0 ;  /* 0x0000000000007b1d */ /* 0x000fec0000010000 */
[----:B-1----:R-:W-:Y:S05]  /*02f0*/  @P0 EXIT ;  /* 0x000000000000094d */ /* 0x002fea0003800000 */
[----:B------:R-:W-:Y:S01]  /*0300*/  LDS R10, [R7] ;  /* 0x00000000070a7984 */ /* 0x000fe20000000800 */
[----:B------:R-:W0:Y:S01]  /*0310*/  LDC.64 R2, c[0x0][0x220] ;  /* 0x00008800ff027b82 */ /* 0x000e220000000a00 */
[----:B------:R-:W-:Y:S02]  /*0320*/  SHF.R.U32.HI R5, RZ, 0x1, R6 ;  /* 0x00000001ff057819 */ /* 0x000fe40000011606 */
[----:B------:R-:W1:Y:S02]  /*0330*/  LDS R11, [R7+0x4] ;  /* 0x00000400070b7984 */ /* 0x000e640000000800 */
[----:B------:R-:W-:-:S04]  /*0340*/  SGXT.U32 R5, R5, 0x6 ;  /* 0x000000060505781a */ /* 0x000fc80000000000 */
[----:B------:R-:W-:-:S05]  /*0350*/  LOP3.LUT R5, R0, R5, RZ, 0xfc, !PT ;  /* 0x0000000500057212 */ /* 0x000fca00078efcff */
[----:B------:R-:W-:-:S04]  /*0360*/  IMAD R5, R5, 0x4, R8 ;  /* 0x0000000405057824 */ /* 0x000fc800078e0208 */
[----:B0-----:R-:W-:-:S05]  /*0370*/  IMAD.WIDE R2, R5, 0x4, R2 ;  /* 0x0000000405027825 */ /* 0x001fca00078e0202 */
[----:B-1----:R-:W-:Y:S01]  /*0380*/  STG.E.64 desc[UR6][R2.64], R10 ;  /* 0x0000000a02007986 */ /* 0x002fe2000c101b06 */
[----:B------:R-:W-:Y:S05]  /*0390*/  EXIT ;  /* 0x000000000000794d */ /* 0x000fea0003800000 */
.L_x_0:
[----:B------:R-:W-:-:S00]  /*03a0*/  BRA `(.L_x_0) ;  /* 0xfffffffc00fc7947 */ /* 0x000fc0000383ffff */
[----:B------:R-:W-:-:S00]  /*03b0*/  NOP ;  /* 0x0000000000007918 */ /* 0x000fc00000000000 */
        /* <DEDUP_REMOVED lines=12> */
.L_x_1:


//--------------------- .nv.shared.triton_poi_fused_convolution_27 --------------------------
	.section	.nv.shared.triton_poi_fused_convolution_27,"aw",@nobits
	.sectionflags	@""
	.align	16
	.zero		1024


//--------------------- .nv.constant0.triton_poi_fused_convolution_27 --------------------------
	.section	.nv.constant0.triton_poi_fused_convolution_27,"a",@progbits
	.sectionflags	@""
	.align	4
.nv.constant0.triton_poi_fused_convolution_27:
	.zero		560
